//
// Generated by NVIDIA NVVM Compiler
//
// Compiler Build ID: CL-36424714
// Cuda compilation tools, release 13.0, V13.0.88
// Based on NVVM 20.0.0
//

.version 9.0
.target sm_100
.address_size 64

	// .globl	_Z24A_minus_twoB_in_B_kerneliPdS_

.visible .entry _Z24A_minus_twoB_in_B_kerneliPdS_(
	.param .u32 _Z24A_minus_twoB_in_B_kerneliPdS__param_0,
	.param .u64 .ptr .align 1 _Z24A_minus_twoB_in_B_kerneliPdS__param_1,
	.param .u64 .ptr .align 1 _Z24A_minus_twoB_in_B_kerneliPdS__param_2
)
{
	.reg .pred 	%p<5>;
	.reg .b32 	%r<26>;
	.reg .b64 	%rd<8>;
	.reg .b64 	%fd<5>;

	ld.param.u32 	%r13, [_Z24A_minus_twoB_in_B_kerneliPdS__param_0];
	ld.param.u64 	%rd3, [_Z24A_minus_twoB_in_B_kerneliPdS__param_1];
	ld.param.u64 	%rd4, [_Z24A_minus_twoB_in_B_kerneliPdS__param_2];
	mov.u32 	%r14, %ctaid.x;
	mov.u32 	%r1, %ntid.x;
	mov.u32 	%r15, %tid.x;
	mad.lo.s32 	%r23, %r14, %r1, %r15;
	setp.ge.s32 	%p1, %r23, %r13;
	@%p1 bra 	$L__BB0_6;
	mov.u32 	%r16, %ntid.y;
	mov.u32 	%r17, %nctaid.y;
	mul.lo.s32 	%r3, %r16, %r17;
	mov.u32 	%r18, %nctaid.x;
	mul.lo.s32 	%r4, %r1, %r18;
	mov.u32 	%r19, %tid.y;
	mov.u32 	%r20, %ctaid.y;
	mad.lo.s32 	%r25, %r20, %r16, %r19;
	cvta.to.global.u64 	%rd1, %rd3;
	cvta.to.global.u64 	%rd2, %rd4;
$L__BB0_2:
	setp.ge.s32 	%p2, %r25, %r13;
	@%p2 bra 	$L__BB0_5;
	mul.lo.s32 	%r8, %r23, %r13;
$L__BB0_4:
	add.s32 	%r21, %r25, %r8;
	mul.wide.s32 	%rd5, %r21, 8;
	add.s64 	%rd6, %rd1, %rd5;
	ld.global.f64 	%fd1, [%rd6];
	add.s64 	%rd7, %rd2, %rd5;
	ld.global.f64 	%fd2, [%rd7];
	add.f64 	%fd3, %fd2, %fd2;
	sub.f64 	%fd4, %fd1, %fd3;
	st.global.f64 	[%rd7], %fd4;
	add.s32 	%r25, %r25, %r3;
	setp.lt.s32 	%p3, %r25, %r13;
	@%p3 bra 	$L__BB0_4;
$L__BB0_5:
	add.s32 	%r23, %r23, %r4;
	setp.lt.s32 	%p4, %r23, %r13;
	@%p4 bra 	$L__BB0_2;
$L__BB0_6:
	ret;

}


// ===== COMPILED SASS (sm_100) =====

	.target	sm_100

	.elftype	@"ET_EXEC"


//--------------------- .note.nv.tkinfo           --------------------------
	.section	.note.nv.tkinfo,"",@"SHT_NOTE"
	.sectionflags	@"SHF_NOTE_NV_TKINFO"
	.tkinfo
        /*0018*/ 	.word	0x00000002
        /*0030*/ 	.string	""
        /*0030*/ 	.string	"ptxas"
        /*0030*/ 	.string	"Cuda compilation tools, release 13.0, V13.0.88"
        /*0030*/ 	.string	"Build cuda_13.0.r13.0/compiler.36424714_0"
        /*0030*/ 	.string	"-arch sm_100 -m 64 "



//--------------------- .note.nv.cuinfo           --------------------------
	.section	.note.nv.cuinfo,"",@"SHT_NOTE"
	.sectionflags	@"SHF_NOTE_NV_CUINFO"
        /*0018*/ 	.short	0x0002
        /*001a*/ 	.short	0x0064
        /*001c*/ 	.short	0x0082
	.zero		2


//--------------------- .nv.info                  --------------------------
	.section	.nv.info,"",@"SHT_CUDA_INFO"
	.align	4


	//----- nvinfo : EIATTR_REGCOUNT
	.align		4
        /*0000*/ 	.byte	0x04, 0x2f
        /*0002*/ 	.short	(.L_1 - .L_0)
	.align		4
.L_0:
        /*0004*/ 	.word	index@(_Z24A_minus_twoB_in_B_kerneliPdS_)
        /*0008*/ 	.word	0x00000012


	//----- nvinfo : EIATTR_FRAME_SIZE
	.align		4
.L_1:
        /*000c*/ 	.byte	0x04, 0x11
        /*000e*/ 	.short	(.L_3 - .L_2)
	.align		4
.L_2:
        /*0010*/ 	.word	index@(_Z24A_minus_twoB_in_B_kerneliPdS_)
        /*0014*/ 	.word	0x00000000


	//----- nvinfo : EIATTR_MIN_STACK_SIZE
	.align		4
.L_3:
        /*0018*/ 	.byte	0x04, 0x12
        /*001a*/ 	.short	(.L_5 - .L_4)
	.align		4
.L_4:
        /*001c*/ 	.word	index@(_Z24A_minus_twoB_in_B_kerneliPdS_)
        /*0020*/ 	.word	0x00000000
.L_5:


//--------------------- .nv.compat                --------------------------
	.section	.nv.compat,"",@"SHT_CUDA_COMPAT_INFO"
	.align	4
        /*0000*/ 	.byte	0x02, 0x09, 0x00, 0x00, 0x02, 0x02, 0x01, 0x00, 0x02, 0x05, 0x05, 0x00, 0x03, 0x07, 0x01, 0x01
        /*0010*/ 	.byte	0x02, 0x03, 0x00, 0x00, 0x02, 0x06, 0x01, 0x00, 0x04, 0x0b, 0x08, 0x00, 0x01, 0x00, 0x00, 0x00
        /*0020*/ 	.byte	0x00, 0x00, 0x00, 0x00


//--------------------- .nv.info._Z24A_minus_twoB_in_B_kerneliPdS_ --------------------------
	.section	.nv.info._Z24A_minus_twoB_in_B_kerneliPdS_,"",@"SHT_CUDA_INFO"
	.sectionflags	@""
	.align	4


	//----- nvinfo : EIATTR_CUDA_API_VERSION
	.align		4
        /*0000*/ 	.byte	0x04, 0x37
        /*0002*/ 	.short	(.L_7 - .L_6)
.L_6:
        /*0004*/ 	.word	0x00000082


	//----- nvinfo : EIATTR_KPARAM_INFO
	.align		4
.L_7:
        /*0008*/ 	.byte	0x04, 0x17
        /*000a*/ 	.short	(.L_9 - .L_8)
.L_8:
        /*000c*/ 	.word	0x00000000
        /*0010*/ 	.short	0x0002
        /*0012*/ 	.short	0x0010
        /*0014*/ 	.byte	0x00, 0xf5, 0x21, 0x00


	//----- nvinfo : EIATTR_KPARAM_INFO
	.align		4
.L_9:
        /*0018*/ 	.byte	0x04, 0x17
        /*001a*/ 	.short	(.L_11 - .L_10)
.L_10:
        /*001c*/ 	.word	0x00000000
        /*0020*/ 	.short	0x0001
        /*0022*/ 	.short	0x0008
        /*0024*/ 	.byte	0x00, 0xf5, 0x21, 0x00


	//----- nvinfo : EIATTR_KPARAM_INFO
	.align		4
.L_11:
        /*0028*/ 	.byte	0x04, 0x17
        /*002a*/ 	.short	(.L_13 - .L_12)
.L_12:
        /*002c*/ 	.word	0x00000000
        /*0030*/ 	.short	0x0000
        /*0032*/ 	.short	0x0000
        /*0034*/ 	.byte	0x00, 0xf0, 0x11, 0x00


	//----- nvinfo : EIATTR_SPARSE_MMA_MASK
	.align		4
.L_13:
        /*0038*/ 	.byte	0x03, 0x50
        /*003a*/ 	.short	0x0000


	//----- nvinfo : EIATTR_MAXREG_COUNT
	.align		4
        /*003c*/ 	.byte	0x03, 0x1b
        /*003e*/ 	.short	0x00ff


	//----- nvinfo : EIATTR_MERCURY_ISA_VERSION
	.align		4
        /*0040*/ 	.byte	0x03, 0x5f
        /*0042*/ 	.short	0x0101


	//----- nvinfo : EIATTR_VRC_CTA_INIT_COUNT
	.align		4
        /*0044*/ 	.byte	0x02, 0x4a
	.zero		1
	.zero		1


	//----- nvinfo : EIATTR_EXIT_INSTR_OFFSETS
	.align		4
        /*0048*/ 	.byte	0x04, 0x1c
        /*004a*/ 	.short	(.L_15 - .L_14)


	//   ....[0]....
.L_14:
        /*004c*/ 	.word	0x00000070


	//   ....[1]....
        /*0050*/ 	.word	0x00000260


	//----- nvinfo : EIATTR_CRS_STACK_SIZE
	.align		4
.L_15:
        /*0054*/ 	.byte	0x04, 0x1e
        /*0056*/ 	.short	(.L_17 - .L_16)
.L_16:
        /*0058*/ 	.word	0x00000000


	//----- nvinfo : EIATTR_CBANK_PARAM_SIZE
	.align		4
.L_17:
        /*005c*/ 	.byte	0x03, 0x19
        /*005e*/ 	.short	0x0018


	//----- nvinfo : EIATTR_PARAM_CBANK
	.align		4
        /*0060*/ 	.byte	0x04, 0x0a
        /*0062*/ 	.short	(.L_19 - .L_18)
	.align		4
.L_18:
        /*0064*/ 	.word	index@(.nv.constant0._Z24A_minus_twoB_in_B_kerneliPdS_)
        /*0068*/ 	.short	0x0380
        /*006a*/ 	.short	0x0018


	//----- nvinfo : EIATTR_SW_WAR
	.align		4
.L_19:
        /*006c*/ 	.byte	0x04, 0x36
        /*006e*/ 	.short	(.L_21 - .L_20)
.L_20:
        /*0070*/ 	.word	0x00000008
.L_21:


//--------------------- .nv.callgraph             --------------------------
	.section	.nv.callgraph,"",@"SHT_CUDA_CALLGRAPH"
	.align	4
	.sectionentsize	8
	.align		4
        /*0000*/ 	.word	0x00000000
	.align		4
        /*0004*/ 	.word	0xffffffff
	.align		4
        /*0008*/ 	.word	0x00000000
	.align		4
        /*000c*/ 	.word	0xfffffffe
	.align		4
        /*0010*/ 	.word	0x00000000
	.align		4
        /*0014*/ 	.word	0xfffffffd
	.align		4
        /*0018*/ 	.word	0x00000000
	.align		4
        /*001c*/ 	.word	0xfffffffc


//--------------------- .text._Z24A_minus_twoB_in_B_kerneliPdS_ --------------------------
	.section	.text._Z24A_minus_twoB_in_B_kerneliPdS_,"ax",@progbits
	.align	128
        .global         _Z24A_minus_twoB_in_B_kerneliPdS_
        .type           _Z24A_minus_twoB_in_B_kerneliPdS_,@function
        .size           _Z24A_minus_twoB_in_B_kerneliPdS_,(.L_x_5 - _Z24A_minus_twoB_in_B_kerneliPdS_)
        .other          _Z24A_minus_twoB_in_B_kerneliPdS_,@"STO_CUDA_ENTRY STV_DEFAULT"
_Z24A_minus_twoB_in_B_kerneliPdS_:
.text._Z24A_minus_twoB_in_B_kerneliPdS_:
[----:B------:R-:W-:Y:S01]  /*0000*/  LDC R1, c[0x0][0x37c] ;  /* 0x0000df00ff017b82 */ /* 0x000fe20000000800 */
[----:B------:R-:W0:Y:S07]  /*0010*/  S2R R0, SR_TID.X ;  /* 0x0000000000007919 */ /* 0x000e2e0000002100 */
[----:B------:R-:W0:Y:S01]  /*0020*/  S2UR UR4, SR_CTAID.X ;  /* 0x00000000000479c3 */ /* 0x000e220000002500 */
[----:B------:R-:W1:Y:S07]  /*0030*/  LDCU UR5, c[0x0][0x380] ;  /* 0x00007000ff0577ac */ /* 0x000e6e0008000800 */
[----:B------:R-:W0:Y:S02]  /*0040*/  LDC R13, c[0x0][0x360] ;  /* 0x0000d800ff0d7b82 */ /* 0x000e240000000800 */
[----:B0-----:R-:W-:-:S05]  /*0050*/  IMAD R0, R13, UR4, R0 ;  /* 0x000000040d007c24 */ /* 0x001fca000f8e0200 */
[----:B-1----:R-:W-:-:S13]  /*0060*/  ISETP.GE.AND P0, PT, R0, UR5, PT ;  /* 0x0000000500007c0c */ /* 0x002fda000bf06270 */
[----:B------:R-:W-:Y:S05]  /*0070*/  @P0 EXIT ;  /* 0x000000000000094d */ /* 0x000fea0003800000 */
[----:B------:R-:W0:Y:S01]  /*0080*/  S2R R15, SR_TID.Y ;  /* 0x00000000000f7919 */ /* 0x000e220000002200 */
[----:B------:R-:W1:Y:S01]  /*0090*/  LDCU UR5, c[0x0][0x364] ;  /* 0x00006c80ff0577ac */ /* 0x000e620008000800 */
[----:B------:R-:W0:Y:S01]  /*00a0*/  S2R R2, SR_CTAID.Y ;  /* 0x0000000000027919 */ /* 0x000e220000002600 */
[----:B------:R-:W1:Y:S01]  /*00b0*/  LDCU UR4, c[0x0][0x374] ;  /* 0x00006e80ff0477ac */ /* 0x000e620008000800 */
[----:B------:R-:W2:Y:S01]  /*00c0*/  LDCU UR6, c[0x0][0x370] ;  /* 0x00006e00ff0677ac */ /* 0x000ea20008000800 */
[----:B------:R-:W3:Y:S01]  /*00d0*/  LDCU.64 UR8, c[0x0][0x358] ;  /* 0x00006b00ff0877ac */ /* 0x000ee20008000a00 */
[----:B-1----:R-:W-:Y:S01]  /*00e0*/  UIMAD UR4, UR5, UR4, URZ ;  /* 0x00000004050472a4 */ /* 0x002fe2000f8e02ff */
[----:B--2---:R-:W-:Y:S02]  /*00f0*/  IMAD R13, R13, UR6, RZ ;  /* 0x000000060d0d7c24 */ /* 0x004fe4000f8e02ff */
[----:B0--3--:R-:W-:-:S09]  /*0100*/  IMAD R15, R2, UR5, R15 ;  /* 0x00000005020f7c24 */ /* 0x009fd2000f8e020f */
.L_x_3:
[----:B0-----:R-:W0:Y:S01]  /*0110*/  LDC R12, c[0x0][0x380] ;  /* 0x0000e000ff0c7b82 */ /* 0x001e220000000800 */
[----:B------:R-:W-:Y:S07]  /*0120*/  BSSY.RECONVERGENT B0, `(.L_x_0) ;  /* 0x0000010000007945 */ /* 0x000fee0003800200 */
[----:B------:R-:W1:Y:S08]  /*0130*/  LDC.64 R8, c[0x0][0x388] ;  /* 0x0000e200ff087b82 */ /* 0x000e700000000a00 */
[----:B--2---:R-:W2:Y:S01]  /*0140*/  LDC.64 R10, c[0x0][0x390] ;  /* 0x0000e400ff0a7b82 */ /* 0x004ea20000000a00 */
[----:B0-----:R-:W-:-:S13]  /*0150*/  ISETP.GE.AND P0, PT, R15, R12, PT ;  /* 0x0000000c0f00720c */ /* 0x001fda0003f06270 */
[----:B-1----:R-:W-:Y:S05]  /*0160*/  @P0 BRA `(.L_x_1) ;  /* 0x00000000002c0947 */ /* 0x002fea0003800000 */
.L_x_2:
[----:B------:R-:W-:-:S04]  /*0170*/  IMAD R3, R0, R12, R15 ;  /* 0x0000000c00037224 */ /* 0x000fc800078e020f */
[----:B0-2---:R-:W-:-:S05]  /*0180*/  IMAD.WIDE R4, R3, 0x8, R10 ;  /* 0x0000000803047825 */ /* 0x005fca00078e020a */
[----:B------:R-:W2:Y:S01]  /*0190*/  LDG.E.64 R6, desc[UR8][R4.64] ;  /* 0x0000000804067981 */ /* 0x000ea2000c1e1b00 */
[----:B------:R-:W-:-:S06]  /*01a0*/  IMAD.WIDE R2, R3, 0x8, R8 ;  /* 0x0000000803027825 */ /* 0x000fcc00078e0208 */
[----:B------:R-:W3:Y:S01]  /*01b0*/  LDG.E.64 R2, desc[UR8][R2.64] ;  /* 0x0000000802027981 */ /* 0x000ee2000c1e1b00 */
[----:B------:R-:W-:-:S04]  /*01c0*/  IADD3 R15, PT, PT, R15, UR4, RZ ;  /* 0x000000040f0f7c10 */ /* 0x000fc8000fffe0ff */
[----:B------:R-:W-:Y:S01]  /*01d0*/  ISETP.GE.AND P0, PT, R15, R12, PT ;  /* 0x0000000c0f00720c */ /* 0x000fe20003f06270 */
[----:B--2---:R-:W-:-:S08]  /*01e0*/  DADD R6, R6, R6 ;  /* 0x0000000006067229 */ /* 0x004fd00000000006 */
[----:B---3--:R-:W-:-:S07]  /*01f0*/  DADD R6, R2, -R6 ;  /* 0x0000000002067229 */ /* 0x008fce0000000806 */
[----:B------:R0:W-:Y:S01]  /*0200*/  STG.E.64 desc[UR8][R4.64], R6 ;  /* 0x0000000604007986 */ /* 0x0001e2000c101b08 */
[----:B------:R-:W-:Y:S05]  /*0210*/  @!P0 BRA `(.L_x_2) ;  /* 0xfffffffc00d48947 */ /* 0x000fea000383ffff */
.L_x_1:
[----:B------:R-:W-:Y:S05]  /*0220*/  BSYNC.RECONVERGENT B0 ;  /* 0x0000000000007941 */ /* 0x000fea0003800200 */
.L_x_0:
[----:B------:R-:W-:-:S04]  /*0230*/  IADD3 R0, PT, PT, R13, R0, RZ ;  /* 0x000000000d007210 */ /* 0x000fc80007ffe0ff */
[----:B------:R-:W-:-:S13]  /*0240*/  ISETP.GE.AND P0, PT, R0, R12, PT ;  /* 0x0000000c0000720c */ /* 0x000fda0003f06270 */
[----:B------:R-:W-:Y:S05]  /*0250*/  @!P0 BRA `(.L_x_3) ;  /* 0xfffffffc00ac8947 */ /* 0x000fea000383ffff */
[----:B------:R-:W-:Y:S05]  /*0260*/  EXIT ;  /* 0x000000000000794d */ /* 0x000fea0003800000 */
.L_x_4:
[----:B------:R-:W-:-:S00]  /*0270*/  BRA `(.L_x_4) ;  /* 0xfffffffc00fc7947 */ /* 0x000fc0000383ffff */
[----:B------:R-:W-:-:S00]  /*0280*/  NOP ;  /* 0x0000000000007918 */ /* 0x000fc00000000000 */
[----:B------:R-:W-:-:S00]  /*0290*/  NOP ;  /* 0x0000000000007918 */ /* 0x000fc00000000000 */
[----:B------:R-:W-:-:S00]  /*02a0*/  NOP ;  /* 0x0000000000007918 */ /* 0x000fc00000000000 */
[----:B------:R-:W-:-:S00]  /*02b0*/  NOP ;  /* 0x0000000000007918 */ /* 0x000fc00000000000 */
[----:B------:R-:W-:-:S00]  /*02c0*/  NOP ;  /* 0x0000000000007918 */ /* 0x000fc00000000000 */
[----:B------:R-:W-:-:S00]  /*02d0*/  NOP ;  /* 0x0000000000007918 */ /* 0x000fc00000000000 */
[----:B------:R-:W-:-:S00]  /*02e0*/  NOP ;  /* 0x0000000000007918 */ /* 0x000fc00000000000 */
[----:B------:R-:W-:-:S00]  /*02f0*/  NOP ;  /* 0x0000000000007918 */ /* 0x000fc00000000000 */
.L_x_5:


//--------------------- .nv.shared.reserved.0     --------------------------
	.section	.nv.shared.reserved.0,"aw",@nobits
	.weak		__nv_reservedSMEM_offset_0_alias
	.size		__nv_reservedSMEM_offset_0_alias, 0, 64
	.other		__nv_reservedSMEM_offset_0_alias,@"STO_CUDA_RESERVED_SHARED STV_DEFAULT"
__nv_reservedSMEM_offset_0_alias:
	.zero		0
	.zero		64


//--------------------- .nv.constant0._Z24A_minus_twoB_in_B_kerneliPdS_ --------------------------
	.section	.nv.constant0._Z24A_minus_twoB_in_B_kerneliPdS_,"a",@progbits
	.sectionflags	@""
	.align	4
.nv.constant0._Z24A_minus_twoB_in_B_kerneliPdS_:
	.zero		920


//--------------------- SYMBOLS --------------------------

	.type		.nv.reservedSmem.offset0,@object
	.size		.nv.reservedSmem.offset0,0x4
